//
// Generated by NVIDIA NVVM Compiler
//
// Compiler Build ID: CL-36424714
// Cuda compilation tools, release 13.0, V13.0.88
// Based on NVVM 20.0.0
//

.version 9.0
.target sm_100
.address_size 64

	// .globl	_Z6searchmm
.extern .func  (.param .b32 func_retval0) vprintf
(
	.param .b64 vprintf_param_0,
	.param .b64 vprintf_param_1
)
;
.global .align 1 .b8 $str[19] = {83, 101, 101, 100, 32, 37, 108, 108, 117, 32, 119, 105, 116, 104, 32, 37, 100, 10};

.visible .entry _Z6searchmm(
	.param .u64 _Z6searchmm_param_0,
	.param .u64 _Z6searchmm_param_1
)
{
	.local .align 8 .b8 	__local_depot0[16];
	.reg .b64 	%SP;
	.reg .b64 	%SPL;
	.reg .pred 	%p<6>;
	.reg .b32 	%r<33>;
	.reg .b64 	%rd<59>;

	mov.u64 	%SPL, __local_depot0;
	cvta.local.u64 	%SP, %SPL;
	ld.param.u64 	%rd15, [_Z6searchmm_param_0];
	ld.param.u64 	%rd14, [_Z6searchmm_param_1];
	mov.u32 	%r4, %ctaid.x;
	mov.u32 	%r5, %ntid.x;
	mov.u32 	%r6, %tid.x;
	mad.lo.s32 	%r7, %r4, %r5, %r6;
	cvt.u64.u32 	%rd16, %r7;
	mov.u32 	%r8, %nctaid.x;
	mul.lo.s32 	%r1, %r8, %r5;
	add.s64 	%rd56, %rd15, %rd16;
	setp.ge.u64 	%p1, %rd56, %rd14;
	@%p1 bra 	$L__BB0_8;
	add.u64 	%rd17, %SP, 0;
	add.u64 	%rd2, %SPL, 0;
	cvt.u64.u32 	%rd3, %r1;
$L__BB0_2:
	xor.b64  	%rd18, %rd56, 7640891576956012809;
	add.s64 	%rd19, %rd18, -7046029254386353131;
	xor.b64  	%rd20, %rd56, -1652668335718157381;
	shr.u64 	%rd21, %rd20, 30;
	xor.b64  	%rd22, %rd21, %rd20;
	mul.lo.s64 	%rd23, %rd22, -4658895280553007687;
	shr.u64 	%rd24, %rd23, 27;
	xor.b64  	%rd25, %rd24, %rd23;
	mul.lo.s64 	%rd26, %rd25, -7723592293110705685;
	shr.u64 	%rd27, %rd26, 31;
	xor.b64  	%rd28, %rd27, %rd26;
	xor.b64  	%rd29, %rd19, 4752847023919790508;
	shr.u64 	%rd30, %rd29, 30;
	xor.b64  	%rd31, %rd30, %rd29;
	mul.lo.s64 	%rd32, %rd31, -4658895280553007687;
	shr.u64 	%rd33, %rd32, 27;
	xor.b64  	%rd34, %rd33, %rd32;
	mul.lo.s64 	%rd35, %rd34, -7723592293110705685;
	shr.u64 	%rd36, %rd35, 31;
	xor.b64  	%rd37, %rd36, %rd35;
	or.b64  	%rd38, %rd37, %rd28;
	setp.eq.s64 	%p2, %rd38, 0;
	selp.b64 	%rd57, 7640891576956012809, %rd37, %p2;
	selp.b64 	%rd58, -7046029254386353131, %rd28, %p2;
	mov.b32 	%r32, 0;
$L__BB0_3:
	add.s64 	%rd39, %rd58, %rd57;
	mov.b64 	{%r10, %r11}, %rd39;
	shf.l.wrap.b32 	%r12, %r10, %r11, 17;
	shf.l.wrap.b32 	%r13, %r11, %r10, 17;
	mov.b64 	%rd40, {%r13, %r12};
	add.s64 	%rd41, %rd40, %rd58;
	xor.b64  	%rd42, %rd58, %rd57;
	mov.b64 	{%r14, %r15}, %rd58;
	shf.l.wrap.b32 	%r16, %r15, %r14, 17;
	shf.l.wrap.b32 	%r17, %r14, %r15, 17;
	mov.b64 	%rd43, {%r17, %r16};
	shl.b64 	%rd44, %rd42, 21;
	xor.b64  	%rd45, %rd43, %rd44;
	xor.b64  	%rd46, %rd45, %rd42;
	mov.b64 	{%r18, %r19}, %rd42;
	shf.l.wrap.b32 	%r20, %r18, %r19, 28;
	shf.l.wrap.b32 	%r21, %r19, %r18, 28;
	mov.b64 	%rd47, {%r21, %r20};
	and.b64  	%rd48, %rd41, 4294967295;
	mul.lo.s64 	%rd49, %rd48, 3;
	xor.b64  	%rd9, %rd46, %rd47;
	mov.b64 	{%r22, %r23}, %rd46;
	shf.l.wrap.b32 	%r24, %r23, %r22, 17;
	shf.l.wrap.b32 	%r25, %r22, %r23, 17;
	mov.b64 	%rd50, {%r25, %r24};
	shl.b64 	%rd51, %rd9, 21;
	xor.b64  	%rd10, %rd50, %rd51;
	and.b64  	%rd52, %rd49, 12884901888;
	setp.ne.s64 	%p3, %rd52, 8589934592;
	@%p3 bra 	$L__BB0_5;
	mov.b64 	{%r28, %r29}, %rd9;
	shf.l.wrap.b32 	%r30, %r28, %r29, 28;
	shf.l.wrap.b32 	%r31, %r29, %r28, 28;
	mov.b64 	%rd57, {%r31, %r30};
	add.s32 	%r32, %r32, 1;
	xor.b64  	%rd58, %rd10, %rd9;
	bra.uni 	$L__BB0_3;
$L__BB0_5:
	setp.lt.u32 	%p4, %r32, 25;
	@%p4 bra 	$L__BB0_7;
	st.local.u64 	[%rd2], %rd56;
	st.local.u32 	[%rd2+8], %r32;
	mov.u64 	%rd53, $str;
	cvta.global.u64 	%rd54, %rd53;
	{ // callseq 0, 0
	.param .b64 param0;
	st.param.b64 	[param0], %rd54;
	.param .b64 param1;
	st.param.b64 	[param1], %rd17;
	.param .b32 retval0;
	call.uni (retval0), 
	vprintf, 
	(
	param0, 
	param1
	);
	ld.param.b32 	%r26, [retval0];
	} // callseq 0
$L__BB0_7:
	add.s64 	%rd56, %rd56, %rd3;
	setp.lt.u64 	%p5, %rd56, %rd14;
	@%p5 bra 	$L__BB0_2;
$L__BB0_8:
	ret;

}


// ===== COMPILED SASS (sm_100) =====

	.target	sm_100

	.elftype	@"ET_EXEC"


//--------------------- .note.nv.tkinfo           --------------------------
	.section	.note.nv.tkinfo,"",@"SHT_NOTE"
	.sectionflags	@"SHF_NOTE_NV_TKINFO"
	.tkinfo
        /*0018*/ 	.word	0x00000002
        /*0030*/ 	.string	""
        /*0030*/ 	.string	"ptxas"
        /*0030*/ 	.string	"Cuda compilation tools, release 13.0, V13.0.88"
        /*0030*/ 	.string	"Build cuda_13.0.r13.0/compiler.36424714_0"
        /*0030*/ 	.string	"-arch sm_100 -m 64 "



//--------------------- .note.nv.cuinfo           --------------------------
	.section	.note.nv.cuinfo,"",@"SHT_NOTE"
	.sectionflags	@"SHF_NOTE_NV_CUINFO"
        /*0018*/ 	.short	0x0002
        /*001a*/ 	.short	0x0064
        /*001c*/ 	.short	0x0082
	.zero		2


//--------------------- .nv.info                  --------------------------
	.section	.nv.info,"",@"SHT_CUDA_INFO"
	.align	4


	//----- nvinfo : EIATTR_REGCOUNT
	.align		4
        /*0000*/ 	.byte	0x04, 0x2f
        /*0002*/ 	.short	(.L_2 - .L_1)
	.align		4
.L_1:
        /*0004*/ 	.word	index@(_Z6searchmm)
        /*0008*/ 	.word	0x00000018


	//----- nvinfo : EIATTR_FRAME_SIZE
	.align		4
.L_2:
        /*000c*/ 	.byte	0x04, 0x11
        /*000e*/ 	.short	(.L_4 - .L_3)
	.align		4
.L_3:
        /*0010*/ 	.word	index@(_Z6searchmm)
        /*0014*/ 	.word	0x00000010


	//----- nvinfo : EIATTR_MIN_STACK_SIZE
	.align		4
.L_4:
        /*0018*/ 	.byte	0x04, 0x12
        /*001a*/ 	.short	(.L_6 - .L_5)
	.align		4
.L_5:
        /*001c*/ 	.word	index@(_Z6searchmm)
        /*0020*/ 	.word	0x00000010
.L_6:


//--------------------- .nv.compat                --------------------------
	.section	.nv.compat,"",@"SHT_CUDA_COMPAT_INFO"
	.align	4
        /*0000*/ 	.byte	0x02, 0x09, 0x00, 0x00, 0x02, 0x02, 0x01, 0x00, 0x02, 0x05, 0x05, 0x00, 0x03, 0x07, 0x01, 0x01
        /*0010*/ 	.byte	0x02, 0x03, 0x00, 0x00, 0x02, 0x06, 0x01, 0x00, 0x04, 0x0b, 0x08, 0x00, 0x09, 0x00, 0x00, 0x00
        /*0020*/ 	.byte	0x00, 0x00, 0x00, 0x00


//--------------------- .nv.info._Z6searchmm      --------------------------
	.section	.nv.info._Z6searchmm,"",@"SHT_CUDA_INFO"
	.sectionflags	@""
	.align	4


	//----- nvinfo : EIATTR_CUDA_API_VERSION
	.align		4
        /*0000*/ 	.byte	0x04, 0x37
        /*0002*/ 	.short	(.L_8 - .L_7)
.L_7:
        /*0004*/ 	.word	0x00000082


	//----- nvinfo : EIATTR_KPARAM_INFO
	.align		4
.L_8:
        /*0008*/ 	.byte	0x04, 0x17
        /*000a*/ 	.short	(.L_10 - .L_9)
.L_9:
        /*000c*/ 	.word	0x00000000
        /*0010*/ 	.short	0x0001
        /*0012*/ 	.short	0x0008
        /*0014*/ 	.byte	0x00, 0xf0, 0x21, 0x00


	//----- nvinfo : EIATTR_KPARAM_INFO
	.align		4
.L_10:
        /*0018*/ 	.byte	0x04, 0x17
        /*001a*/ 	.short	(.L_12 - .L_11)
.L_11:
        /*001c*/ 	.word	0x00000000
        /*0020*/ 	.short	0x0000
        /*0022*/ 	.short	0x0000
        /*0024*/ 	.byte	0x00, 0xf0, 0x21, 0x00


	//----- nvinfo : EIATTR_SPARSE_MMA_MASK
	.align		4
.L_12:
        /*0028*/ 	.byte	0x03, 0x50
        /*002a*/ 	.short	0x0000


	//----- nvinfo : EIATTR_MAXREG_COUNT
	.align		4
        /*002c*/ 	.byte	0x03, 0x1b
        /*002e*/ 	.short	0x00ff


	//----- nvinfo : EIATTR_EXTERNS
	.align		4
        /*0030*/ 	.byte	0x04, 0x0f
        /*0032*/ 	.short	(.L_14 - .L_13)


	//   ....[0]....
	.align		4
.L_13:
        /*0034*/ 	.word	index@(vprintf)


	//----- nvinfo : EIATTR_MERCURY_ISA_VERSION
	.align		4
.L_14:
        /*0038*/ 	.byte	0x03, 0x5f
        /*003a*/ 	.short	0x0101


	//----- nvinfo : EIATTR_VRC_CTA_INIT_COUNT
	.align		4
        /*003c*/ 	.byte	0x02, 0x4a
	.zero		1
	.zero		1


	//----- nvinfo : EIATTR_SYSCALL_OFFSETS
	.align		4
        /*0040*/ 	.byte	0x04, 0x46
        /*0042*/ 	.short	(.L_16 - .L_15)


	//   ....[0]....
.L_15:
        /*0044*/ 	.word	0x000009c0


	//----- nvinfo : EIATTR_EXIT_INSTR_OFFSETS
	.align		4
.L_16:
        /*0048*/ 	.byte	0x04, 0x1c
        /*004a*/ 	.short	(.L_18 - .L_17)


	//   ....[0]....
.L_17:
        /*004c*/ 	.word	0x00000110


	//   ....[1]....
        /*0050*/ 	.word	0x00000a40


	//----- nvinfo : EIATTR_CRS_STACK_SIZE
	.align		4
.L_18:
        /*0054*/ 	.byte	0x04, 0x1e
        /*0056*/ 	.short	(.L_20 - .L_19)
.L_19:
        /*0058*/ 	.word	0x00000000


	//----- nvinfo : EIATTR_CBANK_PARAM_SIZE
	.align		4
.L_20:
        /*005c*/ 	.byte	0x03, 0x19
        /*005e*/ 	.short	0x0010


	//----- nvinfo : EIATTR_PARAM_CBANK
	.align		4
        /*0060*/ 	.byte	0x04, 0x0a
        /*0062*/ 	.short	(.L_22 - .L_21)
	.align		4
.L_21:
        /*0064*/ 	.word	index@(.nv.constant0._Z6searchmm)
        /*0068*/ 	.short	0x0380
        /*006a*/ 	.short	0x0010


	//----- nvinfo : EIATTR_SW_WAR
	.align		4
.L_22:
        /*006c*/ 	.byte	0x04, 0x36
        /*006e*/ 	.short	(.L_24 - .L_23)
.L_23:
        /*0070*/ 	.word	0x00000008
.L_24:


//--------------------- .nv.callgraph             --------------------------
	.section	.nv.callgraph,"",@"SHT_CUDA_CALLGRAPH"
	.align	4
	.sectionentsize	8
	.align		4
        /*0000*/ 	.word	0x00000000
	.align		4
        /*0004*/ 	.word	0xffffffff
	.align		4
        /*0008*/ 	.word	index@(_Z6searchmm)
	.align		4
        /*000c*/ 	.word	index@(vprintf)
	.align		4
        /*0010*/ 	.word	0x00000000
	.align		4
        /*0014*/ 	.word	0xfffffffe
	.align		4
        /*0018*/ 	.word	0x00000000
	.align		4
        /*001c*/ 	.word	0xfffffffd
	.align		4
        /*0020*/ 	.word	0x00000000
	.align		4
        /*0024*/ 	.word	0xfffffffc


//--------------------- .nv.constant4             --------------------------
	.section	.nv.constant4,"a",@progbits
	.align	8
	.align		8
.nv.constant4:
        /*0000*/ 	.dword	vprintf
	.align		8
        /*0008*/ 	.dword	$str


//--------------------- .text._Z6searchmm         --------------------------
	.section	.text._Z6searchmm,"ax",@progbits
	.align	128
        .global         _Z6searchmm
        .type           _Z6searchmm,@function
        .size           _Z6searchmm,(.L_x_7 - _Z6searchmm)
        .other          _Z6searchmm,@"STO_CUDA_ENTRY STV_DEFAULT"
_Z6searchmm:
.text._Z6searchmm:
[----:B------:R-:W0:Y:S01]  /*0000*/  LDC R1, c[0x0][0x37c] ;  /* 0x0000df00ff017b82 */ /* 0x000e220000000800 */
[----:B------:R-:W1:Y:S01]  /*0010*/  S2R R0, SR_TID.X ;  /* 0x0000000000007919 */ /* 0x000e620000002100 */
[----:B------:R-:W2:Y:S06]  /*0020*/  LDCU UR5, c[0x0][0x2fc] ;  /* 0x00005f80ff0577ac */ /* 0x000eac0008000800 */
[----:B------:R-:W1:Y:S01]  /*0030*/  S2UR UR6, SR_CTAID.X ;  /* 0x00000000000679c3 */ /* 0x000e620000002500 */
[----:B0-----:R-:W-:Y:S01]  /*0040*/  VIADD R1, R1, 0xfffffff0 ;  /* 0xfffffff001017836 */ /* 0x001fe20000000000 */
[----:B------:R-:W0:Y:S01]  /*0050*/  LDCU.128 UR8, c[0x0][0x380] ;  /* 0x00007000ff0877ac */ /* 0x000e220008000c00 */
[----:B------:R-:W3:Y:S05]  /*0060*/  LDCU UR4, c[0x0][0x2f8] ;  /* 0x00005f00ff0477ac */ /* 0x000eea0008000800 */
[----:B------:R-:W1:Y:S02]  /*0070*/  LDC R17, c[0x0][0x360] ;  /* 0x0000d800ff117b82 */ /* 0x000e640000000800 */
[----:B-1----:R-:W-:Y:S01]  /*0080*/  IMAD R0, R17, UR6, R0 ;  /* 0x0000000611007c24 */ /* 0x002fe2000f8e0200 */
[----:B------:R-:W1:Y:S04]  /*0090*/  LDCU UR6, c[0x0][0x370] ;  /* 0x00006e00ff0677ac */ /* 0x000e680008000800 */
[----:B0-----:R-:W-:-:S04]  /*00a0*/  IADD3 R18, P1, PT, R0, UR8, RZ ;  /* 0x0000000800127c10 */ /* 0x001fc8000ff3e0ff */
[----:B------:R-:W-:Y:S01]  /*00b0*/  ISETP.GE.U32.AND P0, PT, R18, UR10, PT ;  /* 0x0000000a12007c0c */ /* 0x000fe2000bf06070 */
[----:B------:R-:W-:Y:S01]  /*00c0*/  IMAD.X R19, RZ, RZ, UR9, P1 ;  /* 0x00000009ff137e24 */ /* 0x000fe200088e06ff */
[----:B---3--:R-:W-:-:S04]  /*00d0*/  IADD3 R2, P1, PT, R1, UR4, RZ ;  /* 0x0000000401027c10 */ /* 0x008fc8000ff3e0ff */
[----:B------:R-:W-:Y:S01]  /*00e0*/  ISETP.GE.U32.AND.EX P0, PT, R19, UR11, PT, P0 ;  /* 0x0000000b13007c0c */ /* 0x000fe2000bf06100 */
[----:B--2---:R-:W-:Y:S02]  /*00f0*/  IMAD.X R16, RZ, RZ, UR5, P1 ;  /* 0x00000005ff107e24 */ /* 0x004fe400088e06ff */
[----:B-1----:R-:W-:-:S10]  /*0100*/  IMAD R17, R17, UR6, RZ ;  /* 0x0000000611117c24 */ /* 0x002fd4000f8e02ff */
[----:B------:R-:W-:Y:S05]  /*0110*/  @P0 EXIT ;  /* 0x000000000000094d */ /* 0x000fea0003800000 */
.L_x_5:
[----:B------:R-:W-:Y:S01]  /*0120*/  LOP3.LUT R3, R18, 0xf3bcc909, RZ, 0x3c, !PT ;  /* 0xf3bcc90912037812 */ /* 0x000fe200078e3cff */
[----:B------:R-:W-:Y:S01]  /*0130*/  UMOV UR4, URZ ;  /* 0x000000ff00047c82 */ /* 0x000fe20008000000 */
[----:B------:R-:W-:Y:S01]  /*0140*/  LOP3.LUT R4, R19, 0x6a09e667, RZ, 0x3c, !PT ;  /* 0x6a09e66713047812 */ /* 0x000fe200078e3cff */
[----:B------:R-:W-:Y:S01]  /*0150*/  BSSY.RECONVERGENT B0, `(.L_x_0) ;  /* 0x0000077000007945 */ /* 0x000fe20003800200 */
[----:B------:R-:W-:Y:S02]  /*0160*/  IADD3 R3, P0, PT, R3, 0x7f4a7c15, RZ ;  /* 0x7f4a7c1503037810 */ /* 0x000fe40007f1e0ff */
[----:B------:R-:W-:Y:S02]  /*0170*/  LOP3.LUT R8, R19, 0xe9108ae7, RZ, 0x3c, !PT ;  /* 0xe9108ae713087812 */ /* 0x000fe400078e3cff */
[----:B------:R-:W-:Y:S02]  /*0180*/  IADD3.X R4, PT, PT, R4, -0x61c88647, RZ, P0, !PT ;  /* 0x9e3779b904047810 */ /* 0x000fe400007fe4ff */
[----:B------:R-:W-:-:S02]  /*0190*/  LOP3.LUT R7, R18, 0xa5fbb3bb, RZ, 0x3c, !PT ;  /* 0xa5fbb3bb12077812 */ /* 0x000fc400078e3cff */
[----:B------:R-:W-:Y:S02]  /*01a0*/  LOP3.LUT R4, R4, 0x41f5812f, RZ, 0x3c, !PT ;  /* 0x41f5812f04047812 */ /* 0x000fe400078e3cff */
[----:B------:R-:W-:Y:S02]  /*01b0*/  SHF.R.U32.HI R6, RZ, 0x1e, R8 ;  /* 0x0000001eff067819 */ /* 0x000fe40000011608 */
[----:B------:R-:W-:Y:S02]  /*01c0*/  SHF.R.U32.HI R0, RZ, 0x1e, R4 ;  /* 0x0000001eff007819 */ /* 0x000fe40000011604 */
[----:B------:R-:W-:Y:S02]  /*01d0*/  LOP3.LUT R3, R3, 0xc482f9ac, RZ, 0x3c, !PT ;  /* 0xc482f9ac03037812 */ /* 0x000fe400078e3cff */
[----:B------:R-:W-:Y:S02]  /*01e0*/  SHF.R.U64 R7, R7, 0x1e, R8 ;  /* 0x0000001e07077819 */ /* 0x000fe40000001208 */
[----:B------:R-:W-:-:S02]  /*01f0*/  LOP3.LUT R5, R6, 0xe9108ae7, R19, 0x96, !PT ;  /* 0xe9108ae706057812 */ /* 0x000fc400078e9613 */
[----:B------:R-:W-:Y:S02]  /*0200*/  LOP3.LUT R0, R0, R4, RZ, 0x3c, !PT ;  /* 0x0000000400007212 */ /* 0x000fe400078e3cff */
[----:B------:R-:W-:Y:S01]  /*0210*/  SHF.R.U64 R4, R3, 0x1e, R4 ;  /* 0x0000001e03047819 */ /* 0x000fe20000001204 */
[----:B------:R-:W-:Y:S01]  /*0220*/  IMAD R5, R5, 0x1ce4e5b9, RZ ;  /* 0x1ce4e5b905057824 */ /* 0x000fe200078e02ff */
[----:B------:R-:W-:Y:S01]  /*0230*/  LOP3.LUT R6, R7, 0xa5fbb3bb, R18, 0x96, !PT ;  /* 0xa5fbb3bb07067812 */ /* 0x000fe200078e9612 */
[----:B------:R-:W-:Y:S01]  /*0240*/  IMAD R9, R0, 0x1ce4e5b9, RZ ;  /* 0x1ce4e5b900097824 */ /* 0x000fe200078e02ff */
[----:B------:R-:W-:-:S03]  /*0250*/  LOP3.LUT R4, R4, R3, RZ, 0x3c, !PT ;  /* 0x0000000304047212 */ /* 0x000fc600078e3cff */
[C---:B------:R-:W-:Y:S02]  /*0260*/  IMAD R3, R6.reuse, -0x40a7b893, R5 ;  /* 0xbf58476d06037824 */ /* 0x040fe400078e0205 */
[----:B------:R-:W-:-:S04]  /*0270*/  IMAD.WIDE.U32 R6, R6, 0x1ce4e5b9, RZ ;  /* 0x1ce4e5b906067825 */ /* 0x000fc800078e00ff */
[C---:B------:R-:W-:Y:S02]  /*0280*/  IMAD R9, R4.reuse, -0x40a7b893, R9 ;  /* 0xbf58476d04097824 */ /* 0x040fe400078e0209 */
[----:B------:R-:W-:-:S04]  /*0290*/  IMAD.WIDE.U32 R4, R4, 0x1ce4e5b9, RZ ;  /* 0x1ce4e5b904047825 */ /* 0x000fc800078e00ff */
[----:B------:R-:W-:Y:S02]  /*02a0*/  IMAD.IADD R8, R7, 0x1, R3 ;  /* 0x0000000107087824 */ /* 0x000fe400078e0203 */
[----:B------:R-:W-:-:S03]  /*02b0*/  IMAD.IADD R3, R5, 0x1, R9 ;  /* 0x0000000105037824 */ /* 0x000fc600078e0209 */
[--C-:B------:R-:W-:Y:S02]  /*02c0*/  SHF.R.U32.HI R5, RZ, 0x1b, R8.reuse ;  /* 0x0000001bff057819 */ /* 0x100fe40000011608 */
[--C-:B------:R-:W-:Y:S02]  /*02d0*/  SHF.R.U32.HI R0, RZ, 0x1b, R3.reuse ;  /* 0x0000001bff007819 */ /* 0x100fe40000011603 */
[----:B------:R-:W-:Y:S02]  /*02e0*/  SHF.R.U64 R7, R6, 0x1b, R8 ;  /* 0x0000001b06077819 */ /* 0x000fe40000001208 */
[----:B------:R-:W-:Y:S02]  /*02f0*/  LOP3.LUT R0, R0, R3, RZ, 0x3c, !PT ;  /* 0x0000000300007212 */ /* 0x000fe400078e3cff */
[----:B------:R-:W-:Y:S02]  /*0300*/  LOP3.LUT R5, R5, R8, RZ, 0x3c, !PT ;  /* 0x0000000805057212 */ /* 0x000fe400078e3cff */
[----:B------:R-:W-:-:S02]  /*0310*/  SHF.R.U64 R3, R4, 0x1b, R3 ;  /* 0x0000001b04037819 */ /* 0x000fc40000001203 */
[----:B------:R-:W-:Y:S01]  /*0320*/  LOP3.LUT R6, R7, R6, RZ, 0x3c, !PT ;  /* 0x0000000607067212 */ /* 0x000fe200078e3cff */
[----:B------:R-:W-:Y:S01]  /*0330*/  IMAD R5, R5, 0x133111eb, RZ ;  /* 0x133111eb05057824 */ /* 0x000fe200078e02ff */
[----:B------:R-:W-:Y:S01]  /*0340*/  LOP3.LUT R4, R3, R4, RZ, 0x3c, !PT ;  /* 0x0000000403047212 */ /* 0x000fe200078e3cff */
[----:B------:R-:W-:Y:S02]  /*0350*/  IMAD R3, R0, 0x133111eb, RZ ;  /* 0x133111eb00037824 */ /* 0x000fe400078e02ff */
[----:B------:R-:W-:Y:S02]  /*0360*/  IMAD R9, R6, -0x6b2fb645, R5 ;  /* 0x94d049bb06097824 */ /* 0x000fe400078e0205 */
[----:B------:R-:W-:Y:S02]  /*0370*/  IMAD R3, R4, -0x6b2fb645, R3 ;  /* 0x94d049bb04037824 */ /* 0x000fe400078e0203 */
[----:B------:R-:W-:-:S04]  /*0380*/  IMAD.WIDE.U32 R6, R6, 0x133111eb, RZ ;  /* 0x133111eb06067825 */ /* 0x000fc800078e00ff */
[----:B------:R-:W-:-:S04]  /*0390*/  IMAD.WIDE.U32 R4, R4, 0x133111eb, RZ ;  /* 0x133111eb04047825 */ /* 0x000fc800078e00ff */
[----:B------:R-:W-:Y:S02]  /*03a0*/  IMAD.IADD R9, R7, 0x1, R9 ;  /* 0x0000000107097824 */ /* 0x000fe400078e0209 */
[----:B------:R-:W-:-:S03]  /*03b0*/  IMAD.IADD R0, R5, 0x1, R3 ;  /* 0x0000000105007824 */ /* 0x000fc600078e0203 */
[--C-:B------:R-:W-:Y:S02]  /*03c0*/  SHF.R.U64 R7, R6, 0x1f, R9.reuse ;  /* 0x0000001f06077819 */ /* 0x100fe40000001209 */
[--C-:B------:R-:W-:Y:S02]  /*03d0*/  SHF.R.U64 R3, R4, 0x1f, R0.reuse ;  /* 0x0000001f04037819 */ /* 0x100fe40000001200 */
[----:B------:R-:W-:Y:S02]  /*03e0*/  SHF.R.U32.HI R10, RZ, 0x1f, R9 ;  /* 0x0000001fff0a7819 */ /* 0x000fe40000011609 */
[----:B------:R-:W-:Y:S02]  /*03f0*/  LOP3.LUT R7, R7, R6, RZ, 0x3c, !PT ;  /* 0x0000000607077212 */ /* 0x000fe400078e3cff */
[----:B------:R-:W-:Y:S02]  /*0400*/  SHF.R.U32.HI R13, RZ, 0x1f, R0 ;  /* 0x0000001fff0d7819 */ /* 0x000fe40000011600 */
[----:B------:R-:W-:-:S02]  /*0410*/  LOP3.LUT R4, R3, R4, RZ, 0x3c, !PT ;  /* 0x0000000403047212 */ /* 0x000fc400078e3cff */
[----:B------:R-:W-:Y:S02]  /*0420*/  LOP3.LUT R10, R10, R9, RZ, 0x3c, !PT ;  /* 0x000000090a0a7212 */ /* 0x000fe400078e3cff */
[----:B------:R-:W-:Y:S02]  /*0430*/  LOP3.LUT R13, R13, R0, RZ, 0x3c, !PT ;  /* 0x000000000d0d7212 */ /* 0x000fe400078e3cff */
[----:B------:R-:W-:-:S04]  /*0440*/  LOP3.LUT P0, RZ, R4, R7, RZ, 0xfc, !PT ;  /* 0x0000000704ff7212 */ /* 0x000fc8000780fcff */
[----:B------:R-:W-:-:S04]  /*0450*/  LOP3.LUT P0, RZ, R13, R10, RZ, 0xfc, P0 ;  /* 0x0000000a0dff7212 */ /* 0x000fc8000000fcff */
[----:B------:R-:W-:Y:S02]  /*0460*/  SEL R12, R4, 0xf3bcc909, P0 ;  /* 0xf3bcc909040c7807 */ /* 0x000fe40000000000 */
[----:B------:R-:W-:Y:S02]  /*0470*/  SEL R11, R7, 0x7f4a7c15, P0 ;  /* 0x7f4a7c15070b7807 */ /* 0x000fe40000000000 */
[----:B------:R-:W-:Y:S02]  /*0480*/  SEL R13, R13, 0x6a09e667, P0 ;  /* 0x6a09e6670d0d7807 */ /* 0x000fe40000000000 */
[----:B------:R-:W-:Y:S02]  /*0490*/  SEL R10, R10, 0x9e3779b9, P0 ;  /* 0x9e3779b90a0a7807 */ /* 0x000fe40000000000 */
[CC--:B------:R-:W-:Y:S02]  /*04a0*/  IADD3 R0, P0, PT, R11.reuse, R12.reuse, RZ ;  /* 0x0000000c0b007210 */ /* 0x0c0fe40007f1e0ff */
[----:B------:R-:W-:-:S02]  /*04b0*/  LOP3.LUT R8, R11, R12, RZ, 0x3c, !PT ;  /* 0x0000000c0b087212 */ /* 0x000fc400078e3cff */
[C---:B------:R-:W-:Y:S01]  /*04c0*/  LOP3.LUT R9, R10.reuse, R13, RZ, 0x3c, !PT ;  /* 0x0000000d0a097212 */ /* 0x040fe200078e3cff */
[----:B------:R-:W-:Y:S02]  /*04d0*/  IMAD.X R3, R10, 0x1, R13, P0 ;  /* 0x000000010a037824 */ /* 0x000fe400000e060d */
[C---:B------:R-:W-:Y:S01]  /*04e0*/  IMAD.SHL.U32 R6, R8.reuse, 0x200000, RZ ;  /* 0x0020000008067824 */ /* 0x040fe200078e00ff */
[----:B------:R-:W-:Y:S02]  /*04f0*/  SHF.L.U64.HI R7, R8, 0x15, R9 ;  /* 0x0000001508077819 */ /* 0x000fe40000010209 */
[----:B------:R-:W-:Y:S02]  /*0500*/  SHF.L.W.U32.HI R0, R3, 0x11, R0 ;  /* 0x0000001103007819 */ /* 0x000fe40000010e00 */
[----:B------:R-:W-:-:S03]  /*0510*/  SHF.L.W.U32.HI R3, R11, 0x11, R10 ;  /* 0x000000110b037819 */ /* 0x000fc60000010e0a */
[--C-:B------:R-:W-:Y:S01]  /*0520*/  IMAD.IADD R4, R0, 0x1, R11.reuse ;  /* 0x0000000100047824 */ /* 0x100fe200078e020b */
[----:B------:R-:W-:Y:S02]  /*0530*/  SHF.L.W.U32.HI R0, R10, 0x11, R11 ;  /* 0x000000110a007819 */ /* 0x000fe40000010e0b */
[----:B------:R-:W-:Y:S01]  /*0540*/  LOP3.LUT R6, R3, R6, RZ, 0x3c, !PT ;  /* 0x0000000603067212 */ /* 0x000fe200078e3cff */
[----:B------:R-:W-:Y:S01]  /*0550*/  IMAD.WIDE.U32 R4, R4, 0x3, RZ ;  /* 0x0000000304047825 */ /* 0x000fe200078e00ff */
[----:B------:R-:W-:Y:S02]  /*0560*/  LOP3.LUT R7, R0, R7, RZ, 0x3c, !PT ;  /* 0x0000000700077212 */ /* 0x000fe400078e3cff */
[----:B------:R-:W-:Y:S01]  /*0570*/  SHF.L.W.U32.HI R3, R9, 0x1c, R8 ;  /* 0x0000001c09037819 */ /* 0x000fe20000010e08 */
[----:B------:R-:W-:Y:S01]  /*0580*/  VIADD R4, R5, UR4 ;  /* 0x0000000405047c36 */ /* 0x000fe20008000000 */
[----:B------:R-:W-:Y:S02]  /*0590*/  LOP3.LUT R6, R6, R11, R12, 0x96, !PT ;  /* 0x0000000b06067212 */ /* 0x000fe400078e960c */
[----:B------:R-:W-:-:S02]  /*05a0*/  SHF.L.W.U32.HI R0, R8, 0x1c, R9 ;  /* 0x0000001c08007819 */ /* 0x000fc40000010e09 */
[----:B------:R-:W-:Y:S02]  /*05b0*/  LOP3.LUT R4, R4, 0x3, RZ, 0xc0, !PT ;  /* 0x0000000304047812 */ /* 0x000fe400078ec0ff */
[----:B------:R-:W-:Y:S02]  /*05c0*/  LOP3.LUT R5, R7, R10, R13, 0x96, !PT ;  /* 0x0000000a07057212 */ /* 0x000fe400078e960d */
[----:B------:R-:W-:Y:S02]  /*05d0*/  ISETP.NE.AND.EX P0, PT, R4, 0x2, PT, !PT ;  /* 0x000000020400780c */ /* 0x000fe40003f053f0 */
[C---:B------:R-:W-:Y:S02]  /*05e0*/  LOP3.LUT R11, R6.reuse, R3, RZ, 0x3c, !PT ;  /* 0x00000003060b7212 */ /* 0x040fe400078e3cff */
[C---:B------:R-:W-:Y:S02]  /*05f0*/  LOP3.LUT R8, R5.reuse, R0, RZ, 0x3c, !PT ;  /* 0x0000000005087212 */ /* 0x040fe400078e3cff */
[----:B------:R-:W-:Y:S01]  /*0600*/  SHF.L.W.U32.HI R0, R5, 0x11, R6 ;  /* 0x0000001105007819 */ /* 0x000fe20000010e06 */
[----:B------:R-:W-:Y:S01]  /*0610*/  IMAD.SHL.U32 R14, R11, 0x200000, RZ ;  /* 0x002000000b0e7824 */ /* 0x000fe200078e00ff */
[----:B------:R-:W-:-:S02]  /*0620*/  SHF.L.W.U32.HI R3, R6, 0x11, R5 ;  /* 0x0000001106037819 */ /* 0x000fc40000010e05 */
[----:B------:R-:W-:Y:S02]  /*0630*/  SHF.L.U64.HI R5, R11, 0x15, R8 ;  /* 0x000000150b057819 */ /* 0x000fe40000010208 */
[----:B------:R-:W-:Y:S02]  /*0640*/  LOP3.LUT R14, R3, R14, RZ, 0x3c, !PT ;  /* 0x0000000e030e7212 */ /* 0x000fe400078e3cff */
[----:B------:R-:W-:Y:S01]  /*0650*/  LOP3.LUT R4, R0, R5, RZ, 0x3c, !PT ;  /* 0x0000000500047212 */ /* 0x000fe200078e3cff */
[----:B------:R-:W-:Y:S01]  /*0660*/  IMAD.MOV.U32 R0, RZ, RZ, RZ ;  /* 0x000000ffff007224 */ /* 0x000fe200078e00ff */
[----:B------:R-:W-:Y:S06]  /*0670*/  @P0 BRA `(.L_x_1) ;  /* 0x0000000000900947 */ /* 0x000fec0003800000 */
[----:B------:R-:W-:-:S07]  /*0680*/  IMAD.MOV.U32 R3, RZ, RZ, R4 ;  /* 0x000000ffff037224 */ /* 0x000fce00078e0004 */
.L_x_2:
[----:B------:R-:W-:Y:S01]  /*0690*/  LOP3.LUT R14, R14, R11, RZ, 0x3c, !PT ;  /* 0x0000000b0e0e7212 */ /* 0x000fe200078e3cff */
[----:B------:R-:W-:Y:S01]  /*06a0*/  UMOV UR4, URZ ;  /* 0x000000ff00047c82 */ /* 0x000fe20008000000 */
[----:B------:R-:W-:Y:S01]  /*06b0*/  SHF.L.W.U32.HI R7, R8, 0x1c, R11 ;  /* 0x0000001c08077819 */ /* 0x000fe20000010e0b */
[----:B------:R-:W-:Y:S01]  /*06c0*/  VIADD R0, R0, 0x1 ;  /* 0x0000000100007836 */ /* 0x000fe20000000000 */
[----:B------:R-:W-:Y:S02]  /*06d0*/  LOP3.LUT R3, R3, R8, RZ, 0x3c, !PT ;  /* 0x0000000803037212 */ /* 0x000fe400078e3cff */
[----:B------:R-:W-:Y:S02]  /*06e0*/  SHF.L.W.U32.HI R6, R11, 0x1c, R8 ;  /* 0x0000001c0b067819 */ /* 0x000fe40000010e08 */
[----:B------:R-:W-:Y:S02]  /*06f0*/  IADD3 R4, P0, PT, R7, R14, RZ ;  /* 0x0000000e07047210 */ /* 0x000fe40007f1e0ff */
[----:B------:R-:W-:-:S02]  /*0700*/  LOP3.LUT R12, R14, R7, RZ, 0x3c, !PT ;  /* 0x000000070e0c7212 */ /* 0x000fc400078e3cff */
[--C-:B------:R-:W-:Y:S01]  /*0710*/  SHF.L.W.U32.HI R5, R14, 0x11, R3.reuse ;  /* 0x000000110e057819 */ /* 0x100fe20000010e03 */
[----:B------:R-:W-:Y:S01]  /*0720*/  IMAD.X R9, R6, 0x1, R3, P0 ;  /* 0x0000000106097824 */ /* 0x000fe200000e0603 */
[C---:B------:R-:W-:Y:S01]  /*0730*/  LOP3.LUT R13, R3.reuse, R6, RZ, 0x3c, !PT ;  /* 0x00000006030d7212 */ /* 0x040fe200078e3cff */
[C---:B------:R-:W-:Y:S01]  /*0740*/  IMAD.SHL.U32 R10, R12.reuse, 0x200000, RZ ;  /* 0x002000000c0a7824 */ /* 0x040fe200078e00ff */
[----:B------:R-:W-:Y:S02]  /*0750*/  SHF.L.W.U32.HI R8, R3, 0x11, R14 ;  /* 0x0000001103087819 */ /* 0x000fe40000010e0e */
[----:B------:R-:W-:Y:S02]  /*0760*/  SHF.L.W.U32.HI R4, R9, 0x11, R4 ;  /* 0x0000001109047819 */ /* 0x000fe40000010e04 */
[----:B------:R-:W-:Y:S02]  /*0770*/  LOP3.LUT R10, R5, R10, RZ, 0x3c, !PT ;  /* 0x0000000a050a7212 */ /* 0x000fe400078e3cff */
[----:B------:R-:W-:Y:S01]  /*0780*/  SHF.L.U64.HI R11, R12, 0x15, R13 ;  /* 0x000000150c0b7819 */ /* 0x000fe2000001020d */
[----:B------:R-:W-:Y:S01]  /*0790*/  IMAD.IADD R4, R4, 0x1, R14 ;  /* 0x0000000104047824 */ /* 0x000fe200078e020e */
[----:B------:R-:W-:-:S02]  /*07a0*/  LOP3.LUT R7, R10, R14, R7, 0x96, !PT ;  /* 0x0000000e0a077212 */ /* 0x000fc400078e9607 */
[----:B------:R-:W-:Y:S01]  /*07b0*/  LOP3.LUT R8, R8, R11, RZ, 0x3c, !PT ;  /* 0x0000000b08087212 */ /* 0x000fe200078e3cff */
[----:B------:R-:W-:Y:S01]  /*07c0*/  IMAD.WIDE.U32 R4, R4, 0x3, RZ ;  /* 0x0000000304047825 */ /* 0x000fe200078e00ff */
[----:B------:R-:W-:Y:S02]  /*07d0*/  SHF.L.W.U32.HI R4, R13, 0x1c, R12 ;  /* 0x0000001c0d047819 */ /* 0x000fe40000010e0c */
[----:B------:R-:W-:Y:S01]  /*07e0*/  SHF.L.W.U32.HI R9, R12, 0x1c, R13 ;  /* 0x0000001c0c097819 */ /* 0x000fe20000010e0d */
[----:B------:R-:W-:Y:S01]  /*07f0*/  VIADD R5, R5, UR4 ;  /* 0x0000000405057c36 */ /* 0x000fe20008000000 */
[----:B------:R-:W-:Y:S02]  /*0800*/  LOP3.LUT R6, R8, R3, R6, 0x96, !PT ;  /* 0x0000000308067212 */ /* 0x000fe400078e9606 */
[----:B------:R-:W-:Y:S02]  /*0810*/  LOP3.LUT R11, R7, R4, RZ, 0x3c, !PT ;  /* 0x00000004070b7212 */ /* 0x000fe400078e3cff */
[----:B------:R-:W-:-:S02]  /*0820*/  LOP3.LUT R5, R5, 0x3, RZ, 0xc0, !PT ;  /* 0x0000000305057812 */ /* 0x000fc400078ec0ff */
[C---:B------:R-:W-:Y:S02]  /*0830*/  LOP3.LUT R8, R6.reuse, R9, RZ, 0x3c, !PT ;  /* 0x0000000906087212 */ /* 0x040fe400078e3cff */
[----:B------:R-:W-:Y:S01]  /*0840*/  ISETP.NE.AND.EX P0, PT, R5, 0x2, PT, !PT ;  /* 0x000000020500780c */ /* 0x000fe20003f053f0 */
[----:B------:R-:W-:Y:S01]  /*0850*/  IMAD.SHL.U32 R5, R11, 0x200000, RZ ;  /* 0x002000000b057824 */ /* 0x000fe200078e00ff */
[----:B------:R-:W-:Y:S02]  /*0860*/  SHF.L.W.U32.HI R3, R6, 0x11, R7 ;  /* 0x0000001106037819 */ /* 0x000fe40000010e07 */
[----:B------:R-:W-:Y:S02]  /*0870*/  SHF.L.W.U32.HI R4, R7, 0x11, R6 ;  /* 0x0000001107047819 */ /* 0x000fe40000010e06 */
[----:B------:R-:W-:Y:S02]  /*0880*/  SHF.L.U64.HI R6, R11, 0x15, R8 ;  /* 0x000000150b067819 */ /* 0x000fe40000010208 */
[----:B------:R-:W-:-:S02]  /*0890*/  LOP3.LUT R14, R4, R5, RZ, 0x3c, !PT ;  /* 0x00000005040e7212 */ /* 0x000fc400078e3cff */
[----:B------:R-:W-:-:S03]  /*08a0*/  LOP3.LUT R3, R3, R6, RZ, 0x3c, !PT ;  /* 0x0000000603037212 */ /* 0x000fc600078e3cff */
[----:B------:R-:W-:Y:S05]  /*08b0*/  @!P0 BRA `(.L_x_2) ;  /* 0xfffffffc00748947 */ /* 0x000fea000383ffff */
.L_x_1:
[----:B------:R-:W-:Y:S05]  /*08c0*/  BSYNC.RECONVERGENT B0 ;  /* 0x0000000000007941 */ /* 0x000fea0003800200 */
.L_x_0:
[----:B------:R-:W-:Y:S01]  /*08d0*/  ISETP.GE.U32.AND P0, PT, R0, 0x19, PT ;  /* 0x000000190000780c */ /* 0x000fe20003f06070 */
[----:B------:R-:W-:-:S12]  /*08e0*/  BSSY.RECONVERGENT B6, `(.L_x_3) ;  /* 0x000000f000067945 */ /* 0x000fd80003800200 */
[----:B------:R-:W-:Y:S05]  /*08f0*/  @!P0 BRA `(.L_x_4) ;  /* 0x0000000000348947 */ /* 0x000fea0003800000 */
[----:B------:R-:W-:Y:S01]  /*0900*/  IMAD.MOV.U32 R10, RZ, RZ, R18 ;  /* 0x000000ffff0a7224 */ /* 0x000fe200078e0012 */
[----:B------:R-:W-:Y:S01]  /*0910*/  MOV R3, 0x0 ;  /* 0x0000000000037802 */ /* 0x000fe20000000f00 */
[----:B------:R-:W-:Y:S01]  /*0920*/  IMAD.MOV.U32 R11, RZ, RZ, R19 ;  /* 0x000000ffff0b7224 */ /* 0x000fe200078e0013 */
[----:B------:R0:W-:Y:S01]  /*0930*/  STL [R1+0x8], R0 ;  /* 0x0000080001007387 */ /* 0x0001e20000100800 */
[----:B------:R-:W1:Y:S01]  /*0940*/  LDCU.64 UR4, c[0x4][0x8] ;  /* 0x01000100ff0477ac */ /* 0x000e620008000a00 */
[----:B------:R0:W2:Y:S01]  /*0950*/  LDC.64 R8, c[0x4][R3] ;  /* 0x0100000003087b82 */ /* 0x0000a20000000a00 */
[----:B------:R-:W-:Y:S01]  /*0960*/  IMAD.MOV.U32 R6, RZ, RZ, R2 ;  /* 0x000000ffff067224 */ /* 0x000fe200078e0002 */
[----:B------:R0:W-:Y:S01]  /*0970*/  STL.64 [R1], R10 ;  /* 0x0000000a01007387 */ /* 0x0001e20000100a00 */
[----:B------:R-:W-:Y:S02]  /*0980*/  IMAD.MOV.U32 R7, RZ, RZ, R16 ;  /* 0x000000ffff077224 */ /* 0x000fe400078e0010 */
[----:B-1----:R-:W-:-:S02]  /*0990*/  IMAD.U32 R4, RZ, RZ, UR4 ;  /* 0x00000004ff047e24 */ /* 0x002fc4000f8e00ff */
[----:B0-----:R-:W-:-:S07]  /*09a0*/  IMAD.U32 R5, RZ, RZ, UR5 ;  /* 0x00000005ff057e24 */ /* 0x001fce000f8e00ff */
[----:B------:R-:W-:-:S07]  /*09b0*/  LEPC R20, `(.L_x_4) ;  /* 0x000000001014794e */ /* 0x000fce0000000000 */
[----:B--2---:R-:W-:Y:S05]  /*09c0*/  CALL.ABS.NOINC R8 ;  /* 0x0000000008007343 */ /* 0x004fea0003c00000 */
.L_x_4:
[----:B------:R-:W-:Y:S05]  /*09d0*/  BSYNC.RECONVERGENT B6 ;  /* 0x0000000000067941 */ /* 0x000fea0003800200 */
.L_x_3:
[----:B------:R-:W0:Y:S01]  /*09e0*/  LDCU.64 UR4, c[0x0][0x388] ;  /* 0x00007100ff0477ac */ /* 0x000e220008000a00 */
[----:B------:R-:W-:-:S05]  /*09f0*/  IADD3 R18, P0, PT, R17, R18, RZ ;  /* 0x0000001211127210 */ /* 0x000fca0007f1e0ff */
[----:B------:R-:W-:Y:S01]  /*0a00*/  IMAD.X R19, RZ, RZ, R19, P0 ;  /* 0x000000ffff137224 */ /* 0x000fe200000e0613 */
[----:B0-----:R-:W-:-:S04]  /*0a10*/  ISETP.GE.U32.AND P0, PT, R18, UR4, PT ;  /* 0x0000000412007c0c */ /* 0x001fc8000bf06070 */
[----:B------:R-:W-:-:S13]  /*0a20*/  ISETP.GE.U32.AND.EX P0, PT, R19, UR5, PT, P0 ;  /* 0x0000000513007c0c */ /* 0x000fda000bf06100 */
[----:B------:R-:W-:Y:S05]  /*0a30*/  @!P0 BRA `(.L_x_5) ;  /* 0xfffffff400b88947 */ /* 0x000fea000383ffff */
[----:B------:R-:W-:Y:S05]  /*0a40*/  EXIT ;  /* 0x000000000000794d */ /* 0x000fea0003800000 */
.L_x_6:
[----:B------:R-:W-:-:S00]  /*0a50*/  BRA `(.L_x_6) ;  /* 0xfffffffc00fc7947 */ /* 0x000fc0000383ffff */
[----:B------:R-:W-:-:S00]  /*0a60*/  NOP ;  /* 0x0000000000007918 */ /* 0x000fc00000000000 */
        /* <DEDUP_REMOVED lines=9> */
.L_x_7:


//--------------------- .nv.global.init           --------------------------
	.section	.nv.global.init,"aw",@progbits
.nv.global.init:
	.type		$str,@object
	.size		$str,(.L_0 - $str)
$str:
        /*0000*/ 	.byte	0x53, 0x65, 0x65, 0x64, 0x20, 0x25, 0x6c, 0x6c, 0x75, 0x20, 0x77, 0x69, 0x74, 0x68, 0x20, 0x25
        /*0010*/ 	.byte	0x64, 0x0a, 0x00
.L_0:


//--------------------- .nv.shared.reserved.0     --------------------------
	.section	.nv.shared.reserved.0,"aw",@nobits
	.weak		__nv_reservedSMEM_offset_0_alias
	.size		__nv_reservedSMEM_offset_0_alias, 0, 64
	.other		__nv_reservedSMEM_offset_0_alias,@"STO_CUDA_RESERVED_SHARED STV_DEFAULT"
__nv_reservedSMEM_offset_0_alias:
	.zero		0
	.zero		64


//--------------------- .nv.constant0._Z6searchmm --------------------------
	.section	.nv.constant0._Z6searchmm,"a",@progbits
	.sectionflags	@""
	.align	4
.nv.constant0._Z6searchmm:
	.zero		912


//--------------------- SYMBOLS --------------------------

	.type		.nv.reservedSmem.offset0,@object
	.size		.nv.reservedSmem.offset0,0x4
	.type		vprintf,@function
